	.headerflags	@"EF_CUDA_TEXMODE_UNIFIED EF_CUDA_64BIT_ADDRESS EF_CUDA_ACCELERATORS EF_CUDA_SM90 EF_CUDA_VIRTUAL_SM(EF_CUDA_SM90)"
	.elftype	@"ET_EXEC"


//--------------------- .nv.info                  --------------------------
	.section	.nv.info,"",@"SHT_CUDA_INFO"
	.align	4


	//----- nvinfo : EIATTR_REGCOUNT
	.align		4
        /*0000*/ 	.byte	0x04, 0x2f
        /*0002*/ 	.short	(.L_1 - .L_0)
	.align		4
.L_0:
        /*0004*/ 	.word	index@(triton_poi_fused_convolution_relu_threshold_backward_0)
        /*0008*/ 	.word	0x0000000e


	//----- nvinfo : EIATTR_MIN_STACK_SIZE
	.align		4
.L_1:
        /*000c*/ 	.byte	0x04, 0x12
        /*000e*/ 	.short	(.L_3 - .L_2)
	.align		4
.L_2:
        /*0010*/ 	.word	index@(triton_poi_fused_convolution_relu_threshold_backward_0)
        /*0014*/ 	.word	0x00000000


	//----- nvinfo : EIATTR_FRAME_SIZE
	.align		4
.L_3:
        /*0018*/ 	.byte	0x04, 0x11
        /*001a*/ 	.short	(.L_5 - .L_4)
	.align		4
.L_4:
        /*001c*/ 	.word	index@(triton_poi_fused_convolution_relu_threshold_backward_0)
        /*0020*/ 	.word	0x00000000


	//----- nvinfo : EIATTR_MIN_STACK_SIZE
	.align		4
.L_5:
        /*0024*/ 	.byte	0x04, 0x12
        /*0026*/ 	.short	(.L_7 - .L_6)
	.align		4
.L_6:
        /*0028*/ 	.word	index@(triton_poi_fused_convolution_relu_threshold_backward_0)
        /*002c*/ 	.word	0x00000000
.L_7:


//--------------------- .nv.info.triton_poi_fused_convolution_relu_threshold_backward_0 --------------------------
	.section	.nv.info.triton_poi_fused_convolution_relu_threshold_backward_0,"",@"SHT_CUDA_INFO"
	.sectionflags	@""
	.align	4


	//----- nvinfo : EIATTR_CUDA_API_VERSION
	.align		4
        /*0000*/ 	.byte	0x04, 0x37
        /*0002*/ 	.short	(.L_9 - .L_8)
.L_8:
        /*0004*/ 	.word	0x0000007c


	//----- nvinfo : EIATTR_KPARAM_INFO
	.align		4
.L_9:
        /*0008*/ 	.byte	0x04, 0x17
        /*000a*/ 	.short	(.L_11 - .L_10)
.L_10:
        /*000c*/ 	.word	0x00000000
        /*0010*/ 	.short	0x0004
        /*0012*/ 	.short	0x0020
        /*0014*/ 	.byte	0x00, 0xf0, 0x11, 0x00


	//----- nvinfo : EIATTR_KPARAM_INFO
	.align		4
.L_11:
        /*0018*/ 	.byte	0x04, 0x17
        /*001a*/ 	.short	(.L_13 - .L_12)
.L_12:
        /*001c*/ 	.word	0x00000000
        /*0020*/ 	.short	0x0003
        /*0022*/ 	.short	0x0018
        /*0024*/ 	.byte	0x00, 0xf4, 0x21, 0x00


	//----- nvinfo : EIATTR_KPARAM_INFO
	.align		4
.L_13:
        /*0028*/ 	.byte	0x04, 0x17
        /*002a*/ 	.short	(.L_15 - .L_14)
.L_14:
        /*002c*/ 	.word	0x00000000
        /*0030*/ 	.short	0x0002
        /*0032*/ 	.short	0x0010
        /*0034*/ 	.byte	0x00, 0xf4, 0x21, 0x00


	//----- nvinfo : EIATTR_KPARAM_INFO
	.align		4
.L_15:
        /*0038*/ 	.byte	0x04, 0x17
        /*003a*/ 	.short	(.L_17 - .L_16)
.L_16:
        /*003c*/ 	.word	0x00000000
        /*0040*/ 	.short	0x0001
        /*0042*/ 	.short	0x0008
        /*0044*/ 	.byte	0x00, 0xf4, 0x21, 0x00


	//----- nvinfo : EIATTR_KPARAM_INFO
	.align		4
.L_17:
        /*0048*/ 	.byte	0x04, 0x17
        /*004a*/ 	.short	(.L_19 - .L_18)
.L_18:
        /*004c*/ 	.word	0x00000000
        /*0050*/ 	.short	0x0000
        /*0052*/ 	.short	0x0000
        /*0054*/ 	.byte	0x00, 0xf4, 0x21, 0x00


	//----- nvinfo : EIATTR_SPARSE_MMA_MASK
	.align		4
.L_19:
        /*0058*/ 	.byte	0x03, 0x50
        /*005a*/ 	.short	0x0000


	//----- nvinfo : EIATTR_MAXREG_COUNT
	.align		4
        /*005c*/ 	.byte	0x03, 0x1b
        /*005e*/ 	.short	0x00ff


	//----- nvinfo : EIATTR_EXIT_INSTR_OFFSETS
	.align		4
        /*0060*/ 	.byte	0x04, 0x1c
        /*0062*/ 	.short	(.L_21 - .L_20)


	//   ....[0]....
.L_20:
        /*0064*/ 	.word	0x00000290


	//   ....[1]....
        /*0068*/ 	.word	0x000002b0


	//----- nvinfo : EIATTR_REQNTID
	.align		4
.L_21:
        /*006c*/ 	.byte	0x04, 0x10
        /*006e*/ 	.short	(.L_23 - .L_22)
.L_22:
        /*0070*/ 	.word	0x00000080
        /*0074*/ 	.word	0x00000001
        /*0078*/ 	.word	0x00000001


	//----- nvinfo : EIATTR_CBANK_PARAM_SIZE
	.align		4
.L_23:
        /*007c*/ 	.byte	0x03, 0x19
        /*007e*/ 	.short	0x0024


	//----- nvinfo : EIATTR_PARAM_CBANK
	.align		4
        /*0080*/ 	.byte	0x04, 0x0a
        /*0082*/ 	.short	(.L_25 - .L_24)
	.align		4
.L_24:
        /*0084*/ 	.word	index@(.nv.constant0.triton_poi_fused_convolution_relu_threshold_backward_0)
        /*0088*/ 	.short	0x0210
        /*008a*/ 	.short	0x0024


	//----- nvinfo : EIATTR_SW_WAR
	.align		4
.L_25:
        /*008c*/ 	.byte	0x04, 0x36
        /*008e*/ 	.short	(.L_27 - .L_26)
.L_26:
        /*0090*/ 	.word	0x00000008
.L_27:


//--------------------- .nv.callgraph             --------------------------
	.section	.nv.callgraph,"",@"SHT_CUDA_CALLGRAPH"
	.align	4
	.sectionentsize	8
	.align		4
        /*0000*/ 	.word	0x00000000
	.align		4
        /*0004*/ 	.word	0xffffffff
	.align		4
        /*0008*/ 	.word	0x00000000
	.align		4
        /*000c*/ 	.word	0xfffffffe
	.align		4
        /*0010*/ 	.word	0x00000000
	.align		4
        /*0014*/ 	.word	0xfffffffd
	.align		4
        /*0018*/ 	.word	0x00000000
	.align		4
        /*001c*/ 	.word	0xfffffffc


//--------------------- .text.triton_poi_fused_convolution_relu_threshold_backward_0 --------------------------
	.section	.text.triton_poi_fused_convolution_relu_threshold_backward_0,"ax",@progbits
	.align	128
        .global         triton_poi_fused_convolution_relu_threshold_backward_0
        .type           triton_poi_fused_convolution_relu_threshold_backward_0,@function
        .size           triton_poi_fused_convolution_relu_threshold_backward_0,(.L_x_1 - triton_poi_fused_convolution_relu_threshold_backward_0)
        .other          triton_poi_fused_convolution_relu_threshold_backward_0,@"STO_CUDA_ENTRY STV_DEFAULT"
triton_poi_fused_convolution_relu_threshold_backward_0:
.text.triton_poi_fused_convolution_relu_threshold_backward_0:
[----:B------:R-:W0:Y:S02]  /*0000*/  LDC R1, c[0x0][0x28] ;  /* 0x00000a00ff017b82 */ /* 0x000e240000000800 */
[----:B------:R-:W1:Y:S01]  /*0010*/  S2R R0, SR_TID.X ;  /* 0x0000000000007919 */ /* 0x000e620000002100 */
[----:B------:R-:W-:Y:S02]  /*0020*/  CS2R R8, SRZ ;  /* 0x0000000000087805 */ /* 0x000fe4000001ff00 */
[----:B------:R-:W-:Y:S01]  /*0030*/  CS2R R10, SRZ ;  /* 0x00000000000a7805 */ /* 0x000fe2000001ff00 */
[----:B------:R-:W-:Y:S01]  /*0040*/  ULDC.64 UR4, c[0x0][0x208] ;  /* 0x0000820000047ab9 */ /* 0x000fe20000000a00 */
[----:B------:R-:W2:Y:S01]  /*0050*/  S2R R5, SR_CTAID.X ;  /* 0x0000000000057919 */ /* 0x000ea20000002500 */
[----:B------:R-:W-:Y:S01]  /*0060*/  ULDC.64 UR6, c[0x0][0x228] ;  /* 0x00008a0000067ab9 */ /* 0x000fe20000000a00 */
[----:B-1----:R-:W-:Y:S01]  /*0070*/  IMAD.SHL.U32 R0, R0, 0x2, RZ ;  /* 0x0000000200007824 */ /* 0x002fe200078e00ff */
[----:B--2---:R-:W-:-:S04]  /*0080*/  SHF.R.S32.HI R3, RZ, 0x17, R5 ;  /* 0x00000017ff037819 */ /* 0x004fc80000011405 */
[----:B------:R-:W-:Y:S02]  /*0090*/  LOP3.LUT R0, R0, 0xfe, RZ, 0xc0, !PT ;  /* 0x000000fe00007812 */ /* 0x000fe400078ec0ff */
[----:B------:R-:W-:-:S03]  /*00a0*/  SGXT R3, R3, 0x1 ;  /* 0x000000010303781a */ /* 0x000fc60000000200 */
[----:B------:R-:W-:Y:S02]  /*00b0*/  IMAD R0, R5, 0x100, R0 ;  /* 0x0000010005007824 */ /* 0x000fe400078e0200 */
[----:B------:R-:W1:Y:S03]  /*00c0*/  LDC.64 R4, c[0x0][0x218] ;  /* 0x00008600ff047b82 */ /* 0x000e660000000a00 */
[----:B------:R-:W-:Y:S02]  /*00d0*/  LEA.HI R6, R3, R0, RZ, 0x4 ;  /* 0x0000000003067211 */ /* 0x000fe400078f20ff */
[----:B------:R-:W-:Y:S02]  /*00e0*/  ISETP.GE.AND P0, PT, R0, 0x100, PT ;  /* 0x000001000000780c */ /* 0x000fe40003f06270 */
[----:B------:R-:W-:Y:S01]  /*00f0*/  SHF.R.S32.HI R6, RZ, 0x4, R6 ;  /* 0x00000004ff067819 */ /* 0x000fe20000011406 */
[----:B------:R-:W2:Y:S03]  /*0100*/  LDC.64 R2, c[0x0][0x210] ;  /* 0x00008400ff027b82 */ /* 0x000ea60000000a00 */
[----:B------:R-:W-:-:S04]  /*0110*/  LEA.HI R7, R6, R6, RZ, 0x2 ;  /* 0x0000000606077211 */ /* 0x000fc800078f10ff */
[----:B------:R-:W-:-:S05]  /*0120*/  LOP3.LUT R7, R7, 0xfffffffc, RZ, 0xc0, !PT ;  /* 0xfffffffc07077812 */ /* 0x000fca00078ec0ff */
[----:B------:R-:W-:-:S04]  /*0130*/  IMAD.IADD R7, R6, 0x1, -R7 ;  /* 0x0000000106077824 */ /* 0x000fc800078e0a07 */
[----:B-1----:R-:W-:Y:S02]  /*0140*/  IMAD.WIDE R4, R7, 0x4, R4 ;  /* 0x0000000407047825 */ /* 0x002fe400078e0204 */
[----:B------:R-:W1:Y:S03]  /*0150*/  LDC.64 R6, c[0x0][0x220] ;  /* 0x00008800ff067b82 */ /* 0x000e660000000a00 */
[----:B------:R-:W3:Y:S01]  /*0160*/  @!P0 LDG.E.EL R11, desc[UR4][R4.64] ;  /* 0x00000004040b8981 */ /* 0x000ee2000c2e1900 */
[----:B--2---:R-:W-:-:S03]  /*0170*/  IMAD.WIDE R2, R0, 0x4, R2 ;  /* 0x0000000400027825 */ /* 0x004fc600078e0202 */
[----:B------:R-:W2:Y:S04]  /*0180*/  @!P0 LDG.E.EL R10, desc[UR4][R4.64] ;  /* 0x00000004040a8981 */ /* 0x000ea8000c2e1900 */
[----:B------:R1:W3:Y:S02]  /*0190*/  @!P0 LDG.E.64 R8, desc[UR4][R2.64] ;  /* 0x0000000402088981 */ /* 0x0002e4000c1e1b00 */
[----:B-1----:R-:W-:Y:S01]  /*01a0*/  IMAD.WIDE R2, R0, 0x4, R6 ;  /* 0x0000000400027825 */ /* 0x002fe200078e0206 */
[----:B---3--:R-:W-:-:S03]  /*01b0*/  FSETP.GEU.AND P2, PT, R8, -R11, PT ;  /* 0x8000000b0800720b */ /* 0x008fc60003f4e000 */
[----:B------:R-:W-:Y:S01]  /*01c0*/  FADD R8, R11, R8 ;  /* 0x000000080b087221 */ /* 0x000fe20000000000 */
[----:B--2---:R-:W-:Y:S01]  /*01d0*/  FADD R11, R10, R9 ;  /* 0x000000090a0b7221 */ /* 0x004fe20000000000 */
[----:B------:R-:W-:-:S03]  /*01e0*/  FSETP.GEU.AND P1, PT, R9, -R10, PT ;  /* 0x8000000a0900720b */ /* 0x000fc60003f2e000 */
[----:B------:R-:W-:Y:S02]  /*01f0*/  FSEL R8, R8, RZ, P2 ;  /* 0x000000ff08087208 */ /* 0x000fe40001000000 */
[----:B------:R-:W-:Y:S02]  /*0200*/  FSEL R9, R11, RZ, P1 ;  /* 0x000000ff0b097208 */ /* 0x000fe40000800000 */
[----:B------:R-:W-:Y:S02]  /*0210*/  FSETP.GTU.AND P3, PT, R8, RZ, PT ;  /* 0x000000ff0800720b */ /* 0x000fe40003f6c000 */
[----:B------:R-:W-:Y:S02]  /*0220*/  FSETP.GTU.AND P2, PT, R9, RZ, PT ;  /* 0x000000ff0900720b */ /* 0x000fe40003f4c000 */
[----:B------:R-:W-:Y:S02]  /*0230*/  IADD3 R4, P1, R0, UR6, RZ ;  /* 0x0000000600047c10 */ /* 0x000fe4000ff3e0ff */
[----:B------:R-:W-:-:S02]  /*0240*/  SEL R6, RZ, 0x1, P3 ;  /* 0x00000001ff067807 */ /* 0x000fc40001800000 */
[----:B------:R-:W-:Y:S01]  /*0250*/  SEL R7, RZ, 0x100, P2 ;  /* 0x00000100ff077807 */ /* 0x000fe20001000000 */
[----:B------:R1:W-:Y:S01]  /*0260*/  @!P0 STG.E.64 desc[UR4][R2.64], R8 ;  /* 0x0000000802008986 */ /* 0x0003e2000c101b04 */
[----:B------:R-:W-:-:S03]  /*0270*/  LEA.HI.X.SX32 R5, R0, UR7, 0x1, P1 ;  /* 0x0000000700057c11 */ /* 0x000fc600088f0eff */
[----:B------:R-:W-:Y:S01]  /*0280*/  IMAD.IADD R7, R6, 0x1, R7 ;  /* 0x0000000106077824 */ /* 0x000fe200078e0207 */
[----:B------:R-:W-:Y:S06]  /*0290*/  @P0 EXIT ;  /* 0x000000000000094d */ /* 0x000fec0003800000 */
[----:B------:R-:W-:Y:S01]  /*02a0*/  STG.E.U16 desc[UR4][R4.64], R7 ;  /* 0x0000000704007986 */ /* 0x000fe2000c101504 */
[----:B------:R-:W-:Y:S05]  /*02b0*/  EXIT ;  /* 0x000000000000794d */ /* 0x000fea0003800000 */
.L_x_0:
[----:B------:R-:W-:-:S00]  /*02c0*/  BRA `(.L_x_0) ;  /* 0xfffffffc00fc7947 */ /* 0x000fc0000383ffff */
[----:B------:R-:W-:-:S00]  /*02d0*/  NOP ;  /* 0x0000000000007918 */ /* 0x000fc00000000000 */
        /* <DEDUP_REMOVED lines=10> */
.L_x_1:


//--------------------- .nv.constant0.triton_poi_fused_convolution_relu_threshold_backward_0 --------------------------
	.section	.nv.constant0.triton_poi_fused_convolution_relu_threshold_backward_0,"a",@progbits
	.sectionflags	@""
	.align	4
.nv.constant0.triton_poi_fused_convolution_relu_threshold_backward_0:
	.zero		564
